	.headerflags	@"EF_CUDA_TEXMODE_UNIFIED EF_CUDA_64BIT_ADDRESS EF_CUDA_SM86 EF_CUDA_VIRTUAL_SM(EF_CUDA_SM86)"
	.elftype	@"ET_EXEC"


//--------------------- .nv.info                  --------------------------
	.section	.nv.info,"",@"SHT_CUDA_INFO"
	.align	4


	//----- nvinfo : EIATTR_REGCOUNT
	.align		4
        /*0000*/ 	.byte	0x04, 0x2f
        /*0002*/ 	.short	(.L_1 - .L_0)
	.align		4
.L_0:
        /*0004*/ 	.word	index@(triton_per_fused__to_copy_gt_mul_neg_sum_where_0)
        /*0008*/ 	.word	0x00000014


	//----- nvinfo : EIATTR_MIN_STACK_SIZE
	.align		4
.L_1:
        /*000c*/ 	.byte	0x04, 0x12
        /*000e*/ 	.short	(.L_3 - .L_2)
	.align		4
.L_2:
        /*0010*/ 	.word	index@(triton_per_fused__to_copy_gt_mul_neg_sum_where_0)
        /*0014*/ 	.word	0x00000000


	//----- nvinfo : EIATTR_FRAME_SIZE
	.align		4
.L_3:
        /*0018*/ 	.byte	0x04, 0x11
        /*001a*/ 	.short	(.L_5 - .L_4)
	.align		4
.L_4:
        /*001c*/ 	.word	index@(triton_per_fused__to_copy_gt_mul_neg_sum_where_0)
        /*0020*/ 	.word	0x00000000


	//----- nvinfo : EIATTR_MIN_STACK_SIZE
	.align		4
.L_5:
        /*0024*/ 	.byte	0x04, 0x12
        /*0026*/ 	.short	(.L_7 - .L_6)
	.align		4
.L_6:
        /*0028*/ 	.word	index@(triton_per_fused__to_copy_gt_mul_neg_sum_where_0)
        /*002c*/ 	.word	0x00000000
.L_7:


//--------------------- .nv.info.triton_per_fused__to_copy_gt_mul_neg_sum_where_0 --------------------------
	.section	.nv.info.triton_per_fused__to_copy_gt_mul_neg_sum_where_0,"",@"SHT_CUDA_INFO"
	.sectionflags	@""
	.align	4


	//----- nvinfo : EIATTR_CUDA_API_VERSION
	.align		4
        /*0000*/ 	.byte	0x04, 0x37
        /*0002*/ 	.short	(.L_9 - .L_8)
.L_8:
        /*0004*/ 	.word	0x0000007c


	//----- nvinfo : EIATTR_SW2861232_WAR
	.align		4
.L_9:
        /*0008*/ 	.byte	0x01, 0x35
	.zero		2


	//----- nvinfo : EIATTR_PARAM_CBANK
	.align		4
        /*000c*/ 	.byte	0x04, 0x0a
        /*000e*/ 	.short	(.L_11 - .L_10)
	.align		4
.L_10:
        /*0010*/ 	.word	index@(.nv.constant0.triton_per_fused__to_copy_gt_mul_neg_sum_where_0)
        /*0014*/ 	.short	0x0160
        /*0016*/ 	.short	0x0028


	//----- nvinfo : EIATTR_CBANK_PARAM_SIZE
	.align		4
.L_11:
        /*0018*/ 	.byte	0x03, 0x19
        /*001a*/ 	.short	0x0028


	//----- nvinfo : EIATTR_KPARAM_INFO
	.align		4
        /*001c*/ 	.byte	0x04, 0x17
        /*001e*/ 	.short	(.L_13 - .L_12)
.L_12:
        /*0020*/ 	.word	0x00000000
        /*0024*/ 	.short	0x0005
        /*0026*/ 	.short	0x0020
        /*0028*/ 	.byte	0x00, 0xf4, 0x21, 0x00


	//----- nvinfo : EIATTR_KPARAM_INFO
	.align		4
.L_13:
        /*002c*/ 	.byte	0x04, 0x17
        /*002e*/ 	.short	(.L_15 - .L_14)
.L_14:
        /*0030*/ 	.word	0x00000000
        /*0034*/ 	.short	0x0004
        /*0036*/ 	.short	0x001c
        /*0038*/ 	.byte	0x00, 0xf0, 0x11, 0x00


	//----- nvinfo : EIATTR_KPARAM_INFO
	.align		4
.L_15:
        /*003c*/ 	.byte	0x04, 0x17
        /*003e*/ 	.short	(.L_17 - .L_16)
.L_16:
        /*0040*/ 	.word	0x00000000
        /*0044*/ 	.short	0x0003
        /*0046*/ 	.short	0x0018
        /*0048*/ 	.byte	0x00, 0xf0, 0x11, 0x00


	//----- nvinfo : EIATTR_KPARAM_INFO
	.align		4
.L_17:
        /*004c*/ 	.byte	0x04, 0x17
        /*004e*/ 	.short	(.L_19 - .L_18)
.L_18:
        /*0050*/ 	.word	0x00000000
        /*0054*/ 	.short	0x0002
        /*0056*/ 	.short	0x0010
        /*0058*/ 	.byte	0x00, 0xf4, 0x21, 0x00


	//----- nvinfo : EIATTR_KPARAM_INFO
	.align		4
.L_19:
        /*005c*/ 	.byte	0x04, 0x17
        /*005e*/ 	.short	(.L_21 - .L_20)
.L_20:
        /*0060*/ 	.word	0x00000000
        /*0064*/ 	.short	0x0001
        /*0066*/ 	.short	0x0008
        /*0068*/ 	.byte	0x00, 0xf4, 0x21, 0x00


	//----- nvinfo : EIATTR_KPARAM_INFO
	.align		4
.L_21:
        /*006c*/ 	.byte	0x04, 0x17
        /*006e*/ 	.short	(.L_23 - .L_22)
.L_22:
        /*0070*/ 	.word	0x00000000
        /*0074*/ 	.short	0x0000
        /*0076*/ 	.short	0x0000
        /*0078*/ 	.byte	0x00, 0xf4, 0x21, 0x00


	//----- nvinfo : EIATTR_MAXREG_COUNT
	.align		4
.L_23:
        /*007c*/ 	.byte	0x03, 0x1b
        /*007e*/ 	.short	0x00ff


	//----- nvinfo : EIATTR_COOP_GROUP_MASK_REGIDS
	.align		4
        /*0080*/ 	.byte	0x04, 0x29
        /*0082*/ 	.short	(.L_25 - .L_24)


	//   ....[0]....
.L_24:
        /*0084*/ 	.word	0xffffffff


	//   ....[1]....
        /*0088*/ 	.word	0xffffffff


	//   ....[2]....
        /*008c*/ 	.word	0xffffffff


	//   ....[3]....
        /*0090*/ 	.word	0xffffffff


	//   ....[4]....
        /*0094*/ 	.word	0xffffffff


	//   ....[5]....
        /*0098*/ 	.word	0xffffffff


	//   ....[6]....
        /*009c*/ 	.word	0xffffffff


	//   ....[7]....
        /*00a0*/ 	.word	0xffffffff


	//----- nvinfo : EIATTR_COOP_GROUP_INSTR_OFFSETS
	.align		4
.L_25:
        /*00a4*/ 	.byte	0x04, 0x28
        /*00a6*/ 	.short	(.L_27 - .L_26)


	//   ....[0]....
.L_26:
        /*00a8*/ 	.word	0x000001c0


	//   ....[1]....
        /*00ac*/ 	.word	0x000001d0


	//   ....[2]....
        /*00b0*/ 	.word	0x00000200


	//   ....[3]....
        /*00b4*/ 	.word	0x00000210


	//   ....[4]....
        /*00b8*/ 	.word	0x00000240


	//   ....[5]....
        /*00bc*/ 	.word	0x00000250


	//   ....[6]....
        /*00c0*/ 	.word	0x00000280


	//   ....[7]....
        /*00c4*/ 	.word	0x000002b0


	//----- nvinfo : EIATTR_EXIT_INSTR_OFFSETS
	.align		4
.L_27:
        /*00c8*/ 	.byte	0x04, 0x1c
        /*00ca*/ 	.short	(.L_29 - .L_28)


	//   ....[0]....
.L_28:
        /*00cc*/ 	.word	0x000002f0


	//   ....[1]....
        /*00d0*/ 	.word	0x00000310


	//----- nvinfo : EIATTR_REQNTID
	.align		4
.L_29:
        /*00d4*/ 	.byte	0x04, 0x10
        /*00d6*/ 	.short	(.L_31 - .L_30)
.L_30:
        /*00d8*/ 	.word	0x00000040
        /*00dc*/ 	.word	0x00000001
        /*00e0*/ 	.word	0x00000001
.L_31:


//--------------------- .nv.callgraph             --------------------------
	.section	.nv.callgraph,"",@"SHT_CUDA_CALLGRAPH"
	.align	4
	.sectionentsize	8
	.align		4
        /*0000*/ 	.word	0x00000000
	.align		4
        /*0004*/ 	.word	0xffffffff
	.align		4
        /*0008*/ 	.word	0x00000000
	.align		4
        /*000c*/ 	.word	0xfffffffe
	.align		4
        /*0010*/ 	.word	0x00000000
	.align		4
        /*0014*/ 	.word	0xfffffffd
	.align		4
        /*0018*/ 	.word	0x00000000
	.align		4
        /*001c*/ 	.word	0xfffffffc


//--------------------- .nv.rel.action            --------------------------
	.section	.nv.rel.action,"",@"SHT_CUDA_RELOCINFO"
	.align	8
	.sectionentsize	8
        /*0000*/ 	.byte	0x73, 0x00, 0x00, 0x00, 0x00, 0x00, 0x00, 0x00, 0x00, 0x00, 0x00, 0x11, 0x25, 0x00, 0x05, 0x36


//--------------------- .nv.constant0.triton_per_fused__to_copy_gt_mul_neg_sum_where_0 --------------------------
	.section	.nv.constant0.triton_per_fused__to_copy_gt_mul_neg_sum_where_0,"a",@progbits
	.sectionflags	@""
	.align	4
.nv.constant0.triton_per_fused__to_copy_gt_mul_neg_sum_where_0:
	.zero		392


//--------------------- .text.triton_per_fused__to_copy_gt_mul_neg_sum_where_0 --------------------------
	.section	.text.triton_per_fused__to_copy_gt_mul_neg_sum_where_0,"ax",@progbits
	.sectioninfo	@"SHI_REGISTERS=20"
	.align	128
        .global         triton_per_fused__to_copy_gt_mul_neg_sum_where_0
        .type           triton_per_fused__to_copy_gt_mul_neg_sum_where_0,@function
        .size           triton_per_fused__to_copy_gt_mul_neg_sum_where_0,(.L_x_1 - triton_per_fused__to_copy_gt_mul_neg_sum_where_0)
        .other          triton_per_fused__to_copy_gt_mul_neg_sum_where_0,@"STO_CUDA_ENTRY STV_DEFAULT"
triton_per_fused__to_copy_gt_mul_neg_sum_where_0:
.text.triton_per_fused__to_copy_gt_mul_neg_sum_where_0:
[----:B------:R-:W-:Y:S02]  /*0000*/  IMAD.MOV.U32 R1, RZ, RZ, c[0x0][0x28] ;  /* 0x00000a00ff017624 */ /* 0x000fe400078e00ff */
[----:B------:R-:W0:Y:S01]  /*0010*/  S2R R7, SR_CTAID.X ;  /* 0x0000000000077919 */ /* 0x000e220000002500 */
[----:B------:R-:W-:Y:S01]  /*0020*/  IMAD.MOV.U32 R2, RZ, RZ, 0x2 ;  /* 0x00000002ff027424 */ /* 0x000fe200078e00ff */
[----:B------:R-:W-:Y:S01]  /*0030*/  ULDC.64 UR4, c[0x0][0x118] ;  /* 0x0000460000047ab9 */ /* 0x000fe20000000a00 */
[----:B------:R-:W-:Y:S01]  /*0040*/  IMAD.MOV.U32 R8, RZ, RZ, 0x8 ;  /* 0x00000008ff087424 */ /* 0x000fe200078e00ff */
[----:B------:R-:W1:Y:S01]  /*0050*/  S2R R10, SR_TID.X ;  /* 0x00000000000a7919 */ /* 0x000e620000002100 */
[C---:B0-----:R-:W-:Y:S02]  /*0060*/  LEA.HI R0, R7.reuse, R7, RZ, 0x1 ;  /* 0x0000000707007211 */ /* 0x041fe400078f08ff */
[----:B------:R-:W-:Y:S02]  /*0070*/  ISETP.GE.AND P0, PT, R7, 0x200, PT ;  /* 0x000002000700780c */ /* 0x000fe40003f06270 */
[----:B-1----:R-:W-:Y:S01]  /*0080*/  LOP3.LUT R4, R10, 0xf, RZ, 0xc0, !PT ;  /* 0x0000000f0a047812 */ /* 0x002fe200078ec0ff */
[----:B------:R-:W-:-:S03]  /*0090*/  IMAD.SHL.U32 R0, R0, 0x8, RZ ;  /* 0x0000000800007824 */ /* 0x000fc600078e00ff */
[----:B------:R-:W-:Y:S02]  /*00a0*/  ISETP.LT.U32.AND P0, PT, R4, 0x9, !P0 ;  /* 0x000000090400780c */ /* 0x000fe40004701070 */
[----:B------:R-:W-:Y:S02]  /*00b0*/  LOP3.LUT R0, R0, 0xfffffff0, RZ, 0xc0, !PT ;  /* 0xfffffff000007812 */ /* 0x000fe400078ec0ff */
[----:B------:R-:W-:-:S03]  /*00c0*/  ISETP.GE.U32.AND P1, PT, R4, 0x9, PT ;  /* 0x000000090400780c */ /* 0x000fc60003f26070 */
[----:B------:R-:W-:Y:S01]  /*00d0*/  IMAD.IADD R3, R0, 0x1, R7 ;  /* 0x0000000100037824 */ /* 0x000fe200078e0207 */
[----:B------:R-:W-:-:S03]  /*00e0*/  PRMT R0, RZ, 0x7610, R0 ;  /* 0x00007610ff007816 */ /* 0x000fc60000000000 */
[----:B------:R-:W-:-:S04]  /*00f0*/  IMAD R3, R4, 0x2, R3 ;  /* 0x0000000204037824 */ /* 0x000fc800078e0203 */
[----:B------:R-:W-:-:S05]  /*0100*/  IMAD.WIDE R2, R3, R2, c[0x0][0x160] ;  /* 0x0000580003027625 */ /* 0x000fca00078e0202 */
[----:B------:R-:W2:Y:S01]  /*0110*/  @P0 LDG.E.U16 R0, [R2.64] ;  /* 0x0000000402000981 */ /* 0x000ea2000c1e1500 */
[----:B------:R-:W-:Y:S02]  /*0120*/  IMAD.MOV.U32 R6, RZ, RZ, RZ ;  /* 0x000000ffff067224 */ /* 0x000fe400078e00ff */
[----:B------:R-:W-:-:S05]  /*0130*/  IMAD.WIDE.U32 R4, R4, R8, c[0x0][0x168] ;  /* 0x00005a0004047625 */ /* 0x000fca00078e0008 */
[----:B------:R-:W3:Y:S01]  /*0140*/  @!P1 LDG.E.EL R6, [R4.64] ;  /* 0x0000000404069981 */ /* 0x000ee2000c2e1900 */
[----:B--2---:R-:W-:-:S05]  /*0150*/  IMAD.U32 R0, R0, 0x10000, RZ ;  /* 0x0001000000007824 */ /* 0x004fca00078e00ff */
[----:B------:R-:W-:Y:S02]  /*0160*/  FSETP.GT.AND P1, PT, R0, RZ, PT ;  /* 0x000000ff0000720b */ /* 0x000fe40003f24000 */
[----:B---3--:R-:W-:Y:S02]  /*0170*/  SHF.R.S32.HI R0, RZ, 0x1f, R6 ;  /* 0x0000001fff007819 */ /* 0x008fe40000011406 */
[----:B------:R-:W-:Y:S02]  /*0180*/  SEL R11, R6, RZ, P1 ;  /* 0x000000ff060b7207 */ /* 0x000fe40000800000 */
[----:B------:R-:W-:Y:S02]  /*0190*/  SEL R0, R0, RZ, P1 ;  /* 0x000000ff00007207 */ /* 0x000fe40000800000 */
[----:B------:R-:W-:Y:S02]  /*01a0*/  SEL R11, R11, RZ, P0 ;  /* 0x000000ff0b0b7207 */ /* 0x000fe40000000000 */
[----:B------:R-:W-:-:S03]  /*01b0*/  SEL R17, R0, RZ, P0 ;  /* 0x000000ff00117207 */ /* 0x000fc60000000000 */
[----:B------:R-:W0:Y:S04]  /*01c0*/  SHFL.BFLY PT, R0, R11, 0x8, 0x1f ;  /* 0x0d001f000b007f89 */ /* 0x000e2800000e0000 */
[----:B------:R-:W1:Y:S01]  /*01d0*/  SHFL.BFLY PT, R2, R17, 0x8, 0x1f ;  /* 0x0d001f0011027f89 */ /* 0x000e6200000e0000 */
[----:B0-----:R-:W-:-:S05]  /*01e0*/  IADD3 R3, P0, R0, R11, RZ ;  /* 0x0000000b00037210 */ /* 0x001fca0007f1e0ff */
[----:B-1----:R-:W-:Y:S01]  /*01f0*/  IMAD.X R5, R2, 0x1, R17, P0 ;  /* 0x0000000102057824 */ /* 0x002fe200000e0611 */
        /* <DEDUP_REMOVED lines=8> */
[----:B------:R-:W0:Y:S01]  /*0280*/  SHFL.BFLY PT, R4, R9, 0x1, 0x1f ;  /* 0x0c201f0009047f89 */ /* 0x000e2200000e0000 */
[----:B------:R-:W-:Y:S01]  /*0290*/  LOP3.LUT P0, RZ, R10, 0x3f, RZ, 0xc0, !PT ;  /* 0x0000003f0aff7812 */ /* 0x000fe2000780c0ff */
[C---:B------:R-:W-:Y:S02]  /*02a0*/  IMAD.WIDE R2, R7.reuse, R8, c[0x0][0x170] ;  /* 0x00005c0007027625 */ /* 0x040fe400078e0208 */
[----:B------:R-:W1:Y:S01]  /*02b0*/  SHFL.BFLY PT, R0, R11, 0x1, 0x1f ;  /* 0x0c201f000b007f89 */ /* 0x000e6200000e0000 */
[----:B------:R-:W-:Y:S02]  /*02c0*/  ISETP.LT.AND P0, PT, R7, 0x200, !P0 ;  /* 0x000002000700780c */ /* 0x000fe40004701270 */
[----:B0-----:R-:W-:-:S05]  /*02d0*/  IADD3 R4, P1, R4, R9, RZ ;  /* 0x0000000904047210 */ /* 0x001fca0007f3e0ff */
[----:B-1----:R-:W-:-:S06]  /*02e0*/  IMAD.X R5, R0, 0x1, R11, P1 ;  /* 0x0000000100057824 */ /* 0x002fcc00008e060b */
[----:B------:R-:W-:Y:S05]  /*02f0*/  @!P0 EXIT ;  /* 0x000000000000894d */ /* 0x000fea0003800000 */
[----:B------:R-:W-:Y:S01]  /*0300*/  STG.E.64 [R2.64], R4 ;  /* 0x0000000402007986 */ /* 0x000fe2000c101b04 */
[----:B------:R-:W-:Y:S05]  /*0310*/  EXIT ;  /* 0x000000000000794d */ /* 0x000fea0003800000 */
.L_x_0:
[----:B------:R-:W-:-:S00]  /*0320*/  BRA `(.L_x_0) ;  /* 0xfffffff000007947 */ /* 0x000fc0000383ffff */
[----:B------:R-:W-:-:S00]  /*0330*/  NOP ;  /* 0x0000000000007918 */ /* 0x000fc00000000000 */
        /* <DEDUP_REMOVED lines=12> */
.L_x_1:
